//
// Generated by NVIDIA NVVM Compiler
//
// Compiler Build ID: CL-36424714
// Cuda compilation tools, release 13.0, V13.0.88
// Based on NVVM 20.0.0
//

.version 9.0
.target sm_100
.address_size 64

	// .globl	_Z10bias2d_devPdS_4int2S0_
.extern .shared .align 16 .b8 s[];

.visible .entry _Z10bias2d_devPdS_4int2S0_(
	.param .u64 .ptr .align 1 _Z10bias2d_devPdS_4int2S0__param_0,
	.param .u64 .ptr .align 1 _Z10bias2d_devPdS_4int2S0__param_1,
	.param .align 8 .b8 _Z10bias2d_devPdS_4int2S0__param_2[8],
	.param .align 8 .b8 _Z10bias2d_devPdS_4int2S0__param_3[8]
)
{
	.reg .pred 	%p<7>;
	.reg .b32 	%r<28>;
	.reg .b64 	%rd<9>;
	.reg .b64 	%fd<3>;

	ld.param.u64 	%rd1, [_Z10bias2d_devPdS_4int2S0__param_0];
	ld.param.u64 	%rd2, [_Z10bias2d_devPdS_4int2S0__param_1];
	ld.param.v2.u32 	{%r1, %r2}, [_Z10bias2d_devPdS_4int2S0__param_2];
	ld.param.v2.u32 	{%r3, %r4}, [_Z10bias2d_devPdS_4int2S0__param_3];
	mov.u32 	%r6, %ctaid.x;
	mov.u32 	%r7, %ntid.x;
	mov.u32 	%r8, %tid.x;
	mad.lo.s32 	%r9, %r6, %r7, %r8;
	mov.u32 	%r10, %ctaid.y;
	mov.u32 	%r11, %ntid.y;
	mov.u32 	%r12, %tid.y;
	mad.lo.s32 	%r13, %r10, %r11, %r12;
	mad.lo.s32 	%r5, %r1, %r13, %r9;
	rem.s32 	%r14, %r5, %r2;
	add.s32 	%r15, %r14, %r4;
	setp.ge.s32 	%p1, %r15, %r2;
	setp.lt.s32 	%p2, %r15, 0;
	or.pred  	%p3, %p1, %p2;
	@%p3 bra 	$L__BB0_2;
	cvta.to.global.u64 	%rd3, %rd1;
	mul.wide.s32 	%rd4, %r5, 8;
	add.s64 	%rd5, %rd3, %rd4;
	ld.global.f64 	%fd1, [%rd5];
	cvt.rzi.s32.f64 	%r16, %fd1;
	add.s32 	%r17, %r5, %r4;
	shl.b32 	%r18, %r17, 2;
	mov.u32 	%r19, s;
	add.s32 	%r20, %r19, %r18;
	st.shared.u32 	[%r20], %r16;
$L__BB0_2:
	div.s32 	%r21, %r5, %r2;
	add.s32 	%r22, %r21, %r3;
	setp.ge.s32 	%p4, %r22, %r1;
	setp.lt.s32 	%p5, %r22, 0;
	or.pred  	%p6, %p4, %p5;
	@%p6 bra 	$L__BB0_4;
	shl.b32 	%r23, %r5, 2;
	mov.u32 	%r24, s;
	add.s32 	%r25, %r24, %r23;
	ld.shared.u32 	%r26, [%r25];
	cvt.rn.f64.s32 	%fd2, %r26;
	mad.lo.s32 	%r27, %r3, %r2, %r5;
	cvta.to.global.u64 	%rd6, %rd2;
	mul.wide.s32 	%rd7, %r27, 8;
	add.s64 	%rd8, %rd6, %rd7;
	st.global.f64 	[%rd8], %fd2;
$L__BB0_4:
	ret;

}


// ===== COMPILED SASS (sm_100) =====

	.target	sm_100

	.elftype	@"ET_EXEC"


//--------------------- .note.nv.tkinfo           --------------------------
	.section	.note.nv.tkinfo,"",@"SHT_NOTE"
	.sectionflags	@"SHF_NOTE_NV_TKINFO"
	.tkinfo
        /*0018*/ 	.word	0x00000002
        /*0030*/ 	.string	""
        /*0030*/ 	.string	"ptxas"
        /*0030*/ 	.string	"Cuda compilation tools, release 13.0, V13.0.88"
        /*0030*/ 	.string	"Build cuda_13.0.r13.0/compiler.36424714_0"
        /*0030*/ 	.string	"-arch sm_100 -m 64 "



//--------------------- .note.nv.cuinfo           --------------------------
	.section	.note.nv.cuinfo,"",@"SHT_NOTE"
	.sectionflags	@"SHF_NOTE_NV_CUINFO"
        /*0018*/ 	.short	0x0002
        /*001a*/ 	.short	0x0064
        /*001c*/ 	.short	0x0082
	.zero		2


//--------------------- .nv.info                  --------------------------
	.section	.nv.info,"",@"SHT_CUDA_INFO"
	.align	4


	//----- nvinfo : EIATTR_REGCOUNT
	.align		4
        /*0000*/ 	.byte	0x04, 0x2f
        /*0002*/ 	.short	(.L_1 - .L_0)
	.align		4
.L_0:
        /*0004*/ 	.word	index@(_Z10bias2d_devPdS_4int2S0_)
        /*0008*/ 	.word	0x00000010


	//----- nvinfo : EIATTR_FRAME_SIZE
	.align		4
.L_1:
        /*000c*/ 	.byte	0x04, 0x11
        /*000e*/ 	.short	(.L_3 - .L_2)
	.align		4
.L_2:
        /*0010*/ 	.word	index@(_Z10bias2d_devPdS_4int2S0_)
        /*0014*/ 	.word	0x00000000


	//----- nvinfo : EIATTR_MIN_STACK_SIZE
	.align		4
.L_3:
        /*0018*/ 	.byte	0x04, 0x12
        /*001a*/ 	.short	(.L_5 - .L_4)
	.align		4
.L_4:
        /*001c*/ 	.word	index@(_Z10bias2d_devPdS_4int2S0_)
        /*0020*/ 	.word	0x00000000
.L_5:


//--------------------- .nv.compat                --------------------------
	.section	.nv.compat,"",@"SHT_CUDA_COMPAT_INFO"
	.align	4
        /*0000*/ 	.byte	0x02, 0x09, 0x00, 0x00, 0x02, 0x02, 0x01, 0x00, 0x02, 0x05, 0x05, 0x00, 0x03, 0x07, 0x01, 0x01
        /*0010*/ 	.byte	0x02, 0x03, 0x00, 0x00, 0x02, 0x06, 0x01, 0x00, 0x04, 0x0b, 0x08, 0x00, 0x09, 0x00, 0x00, 0x00
        /*0020*/ 	.byte	0x00, 0x00, 0x00, 0x00


//--------------------- .nv.info._Z10bias2d_devPdS_4int2S0_ --------------------------
	.section	.nv.info._Z10bias2d_devPdS_4int2S0_,"",@"SHT_CUDA_INFO"
	.sectionflags	@""
	.align	4


	//----- nvinfo : EIATTR_CUDA_API_VERSION
	.align		4
        /*0000*/ 	.byte	0x04, 0x37
        /*0002*/ 	.short	(.L_7 - .L_6)
.L_6:
        /*0004*/ 	.word	0x00000082


	//----- nvinfo : EIATTR_KPARAM_INFO
	.align		4
.L_7:
        /*0008*/ 	.byte	0x04, 0x17
        /*000a*/ 	.short	(.L_9 - .L_8)
.L_8:
        /*000c*/ 	.word	0x00000000
        /*0010*/ 	.short	0x0003
        /*0012*/ 	.short	0x0018
        /*0014*/ 	.byte	0x00, 0xf0, 0x21, 0x00


	//----- nvinfo : EIATTR_KPARAM_INFO
	.align		4
.L_9:
        /*0018*/ 	.byte	0x04, 0x17
        /*001a*/ 	.short	(.L_11 - .L_10)
.L_10:
        /*001c*/ 	.word	0x00000000
        /*0020*/ 	.short	0x0002
        /*0022*/ 	.short	0x0010
        /*0024*/ 	.byte	0x00, 0xf0, 0x21, 0x00


	//----- nvinfo : EIATTR_KPARAM_INFO
	.align		4
.L_11:
        /*0028*/ 	.byte	0x04, 0x17
        /*002a*/ 	.short	(.L_13 - .L_12)
.L_12:
        /*002c*/ 	.word	0x00000000
        /*0030*/ 	.short	0x0001
        /*0032*/ 	.short	0x0008
        /*0034*/ 	.byte	0x00, 0xf5, 0x21, 0x00


	//----- nvinfo : EIATTR_KPARAM_INFO
	.align		4
.L_13:
        /*0038*/ 	.byte	0x04, 0x17
        /*003a*/ 	.short	(.L_15 - .L_14)
.L_14:
        /*003c*/ 	.word	0x00000000
        /*0040*/ 	.short	0x0000
        /*0042*/ 	.short	0x0000
        /*0044*/ 	.byte	0x00, 0xf5, 0x21, 0x00


	//----- nvinfo : EIATTR_SPARSE_MMA_MASK
	.align		4
.L_15:
        /*0048*/ 	.byte	0x03, 0x50
        /*004a*/ 	.short	0x0000


	//----- nvinfo : EIATTR_MAXREG_COUNT
	.align		4
        /*004c*/ 	.byte	0x03, 0x1b
        /*004e*/ 	.short	0x00ff


	//----- nvinfo : EIATTR_MERCURY_ISA_VERSION
	.align		4
        /*0050*/ 	.byte	0x03, 0x5f
        /*0052*/ 	.short	0x0101


	//----- nvinfo : EIATTR_VRC_CTA_INIT_COUNT
	.align		4
        /*0054*/ 	.byte	0x02, 0x4a
	.zero		1
	.zero		1


	//----- nvinfo : EIATTR_EXIT_INSTR_OFFSETS
	.align		4
        /*0058*/ 	.byte	0x04, 0x1c
        /*005a*/ 	.short	(.L_17 - .L_16)


	//   ....[0]....
.L_16:
        /*005c*/ 	.word	0x000003d0


	//   ....[1]....
        /*0060*/ 	.word	0x00000480


	//----- nvinfo : EIATTR_CBANK_PARAM_SIZE
	.align		4
.L_17:
        /*0064*/ 	.byte	0x03, 0x19
        /*0066*/ 	.short	0x0020


	//----- nvinfo : EIATTR_PARAM_CBANK
	.align		4
        /*0068*/ 	.byte	0x04, 0x0a
        /*006a*/ 	.short	(.L_19 - .L_18)
	.align		4
.L_18:
        /*006c*/ 	.word	index@(.nv.constant0._Z10bias2d_devPdS_4int2S0_)
        /*0070*/ 	.short	0x0380
        /*0072*/ 	.short	0x0020


	//----- nvinfo : EIATTR_SW_WAR
	.align		4
.L_19:
        /*0074*/ 	.byte	0x04, 0x36
        /*0076*/ 	.short	(.L_21 - .L_20)
.L_20:
        /*0078*/ 	.word	0x00000008
.L_21:


//--------------------- .nv.callgraph             --------------------------
	.section	.nv.callgraph,"",@"SHT_CUDA_CALLGRAPH"
	.align	4
	.sectionentsize	8
	.align		4
        /*0000*/ 	.word	0x00000000
	.align		4
        /*0004*/ 	.word	0xffffffff
	.align		4
        /*0008*/ 	.word	0x00000000
	.align		4
        /*000c*/ 	.word	0xfffffffe
	.align		4
        /*0010*/ 	.word	0x00000000
	.align		4
        /*0014*/ 	.word	0xfffffffd
	.align		4
        /*0018*/ 	.word	0x00000000
	.align		4
        /*001c*/ 	.word	0xfffffffc


//--------------------- .text._Z10bias2d_devPdS_4int2S0_ --------------------------
	.section	.text._Z10bias2d_devPdS_4int2S0_,"ax",@progbits
	.align	128
        .global         _Z10bias2d_devPdS_4int2S0_
        .type           _Z10bias2d_devPdS_4int2S0_,@function
        .size           _Z10bias2d_devPdS_4int2S0_,(.L_x_1 - _Z10bias2d_devPdS_4int2S0_)
        .other          _Z10bias2d_devPdS_4int2S0_,@"STO_CUDA_ENTRY STV_DEFAULT"
_Z10bias2d_devPdS_4int2S0_:
.text._Z10bias2d_devPdS_4int2S0_:
[----:B------:R-:W-:Y:S08]  /*0000*/  LDC R1, c[0x0][0x37c] ;  /* 0x0000df00ff017b82 */ /* 0x000ff00000000800 */
[----:B------:R-:W0:Y:S01]  /*0010*/  LDC.64 R2, c[0x0][0x390] ;  /* 0x0000e400ff027b82 */ /* 0x000e220000000a00 */
[----:B------:R-:W1:Y:S01]  /*0020*/  S2R R8, SR_TID.X ;  /* 0x0000000000087919 */ /* 0x000e620000002100 */
[----:B------:R-:W2:Y:S01]  /*0030*/  LDCU.64 UR6, c[0x0][0x358] ;  /* 0x00006b00ff0677ac */ /* 0x000ea20008000a00 */
[----:B------:R-:W3:Y:S01]  /*0040*/  S2R R10, SR_TID.Y ;  /* 0x00000000000a7919 */ /* 0x000ee20000002200 */
[----:B------:R-:W4:Y:S04]  /*0050*/  LDCU UR8, c[0x0][0x398] ;  /* 0x00007300ff0877ac */ /* 0x000f280008000800 */
[----:B------:R-:W1:Y:S08]  /*0060*/  S2UR UR4, SR_CTAID.X ;  /* 0x00000000000479c3 */ /* 0x000e700000002500 */
[----:B------:R-:W1:Y:S01]  /*0070*/  LDC R5, c[0x0][0x360] ;  /* 0x0000d800ff057b82 */ /* 0x000e620000000800 */
[----:B0-----:R-:W-:-:S07]  /*0080*/  IABS R4, R3 ;  /* 0x0000000300047213 */ /* 0x001fce0000000000 */
[----:B------:R-:W3:Y:S01]  /*0090*/  S2UR UR5, SR_CTAID.Y ;  /* 0x00000000000579c3 */ /* 0x000ee20000002600 */
[----:B------:R-:W-:Y:S01]  /*00a0*/  ISETP.NE.AND P2, PT, R3, RZ, PT ;  /* 0x000000ff0300720c */ /* 0x000fe20003f45270 */
[----:B------:R-:W0:Y:S01]  /*00b0*/  I2F.RP R0, R4 ;  /* 0x0000000400007306 */ /* 0x000e220000209400 */
[----:B------:R-:W-:-:S05]  /*00c0*/  LOP3.LUT R11, RZ, R3, RZ, 0x33, !PT ;  /* 0x00000003ff0b7212 */ /* 0x000fca00078e33ff */
[----:B------:R-:W3:Y:S01]  /*00d0*/  LDC R9, c[0x0][0x364] ;  /* 0x0000d900ff097b82 */ /* 0x000ee20000000800 */
[----:B-1----:R-:W-:Y:S01]  /*00e0*/  IMAD R5, R5, UR4, R8 ;  /* 0x0000000405057c24 */ /* 0x002fe2000f8e0208 */
[----:B------:R-:W1:Y:S01]  /*00f0*/  LDCU UR4, c[0x0][0x39c] ;  /* 0x00007380ff0477ac */ /* 0x000e620008000800 */
[----:B0-----:R-:W0:Y:S02]  /*0100*/  MUFU.RCP R0, R0 ;  /* 0x0000000000007308 */ /* 0x001e240000001000 */
[----:B0-----:R-:W-:Y:S02]  /*0110*/  VIADD R6, R0, 0xffffffe ;  /* 0x0ffffffe00067836 */ /* 0x001fe40000000000 */
[----:B---3--:R-:W-:-:S04]  /*0120*/  IMAD R0, R9, UR5, R10 ;  /* 0x0000000509007c24 */ /* 0x008fc8000f8e020a */
[----:B------:R0:W3:Y:S01]  /*0130*/  F2I.FTZ.U32.TRUNC.NTZ R7, R6 ;  /* 0x0000000600077305 */ /* 0x0000e2000021f000 */
[----:B------:R-:W-:-:S05]  /*0140*/  IMAD R0, R0, R2, R5 ;  /* 0x0000000200007224 */ /* 0x000fca00078e0205 */
[----:B------:R-:W-:Y:S01]  /*0150*/  ISETP.GE.AND P3, PT, R0, RZ, PT ;  /* 0x000000ff0000720c */ /* 0x000fe20003f66270 */
[----:B0-----:R-:W-:Y:S02]  /*0160*/  HFMA2 R6, -RZ, RZ, 0, 0 ;  /* 0x00000000ff067431 */ /* 0x001fe400000001ff */
[----:B---3--:R-:W-:-:S04]  /*0170*/  IMAD.MOV R8, RZ, RZ, -R7 ;  /* 0x000000ffff087224 */ /* 0x008fc800078e0a07 */
[----:B------:R-:W-:-:S04]  /*0180*/  IMAD.MOV.U32 R9, RZ, RZ, R8 ;  /* 0x000000ffff097224 */ /* 0x000fc800078e0008 */
[----:B------:R-:W-:Y:S01]  /*0190*/  IMAD R5, R9, R4, RZ ;  /* 0x0000000409057224 */ /* 0x000fe200078e02ff */
[----:B------:R-:W-:-:S03]  /*01a0*/  IABS R9, R0 ;  /* 0x0000000000097213 */ /* 0x000fc60000000000 */
[----:B------:R-:W-:-:S06]  /*01b0*/  IMAD.HI.U32 R7, R7, R5, R6 ;  /* 0x0000000507077227 */ /* 0x000fcc00078e0006 */
[----:B------:R-:W-:-:S04]  /*01c0*/  IMAD.HI.U32 R5, R7, R9, RZ ;  /* 0x0000000907057227 */ /* 0x000fc800078e00ff */
[----:B------:R-:W-:-:S04]  /*01d0*/  IMAD.MOV R6, RZ, RZ, -R5 ;  /* 0x000000ffff067224 */ /* 0x000fc800078e0a05 */
[----:B------:R-:W-:-:S05]  /*01e0*/  IMAD R9, R4, R6, R9 ;  /* 0x0000000604097224 */ /* 0x000fca00078e0209 */
[----:B------:R-:W-:-:S13]  /*01f0*/  ISETP.GT.U32.AND P1, PT, R4, R9, PT ;  /* 0x000000090400720c */ /* 0x000fda0003f24070 */
[----:B------:R-:W-:-:S04]  /*0200*/  @!P1 IMAD.IADD R9, R9, 0x1, -R4 ;  /* 0x0000000109099824 */ /* 0x000fc800078e0a04 */
[----:B------:R-:W-:Y:S01]  /*0210*/  IMAD.IADD R6, R9, 0x1, -R4 ;  /* 0x0000000109067824 */ /* 0x000fe200078e0a04 */
[----:B------:R-:W-:-:S04]  /*0220*/  ISETP.GT.U32.AND P0, PT, R4, R9, PT ;  /* 0x000000090400720c */ /* 0x000fc80003f04070 */
[----:B------:R-:W-:-:S04]  /*0230*/  SEL R6, R6, R9, !P0 ;  /* 0x0000000906067207 */ /* 0x000fc80004000000 */
[----:B------:R-:W-:-:S04]  /*0240*/  @!P3 IADD3 R6, PT, PT, -R6, RZ, RZ ;  /* 0x000000ff0606b210 */ /* 0x000fc80007ffe1ff */
[----:B------:R-:W-:-:S05]  /*0250*/  SEL R6, R11, R6, !P2 ;  /* 0x000000060b067207 */ /* 0x000fca0005000000 */
[----:B-1----:R-:W-:-:S05]  /*0260*/  VIADD R6, R6, UR4 ;  /* 0x0000000406067c36 */ /* 0x002fca0008000000 */
[----:B------:R-:W-:-:S04]  /*0270*/  ISETP.GE.AND P0, PT, R6, RZ, PT ;  /* 0x000000ff0600720c */ /* 0x000fc80003f06270 */
[----:B------:R-:W-:-:S13]  /*0280*/  ISETP.GE.OR P0, PT, R6, R3, !P0 ;  /* 0x000000030600720c */ /* 0x000fda0004706670 */
[----:B------:R-:W0:Y:S02]  /*0290*/  @!P0 LDC.64 R6, c[0x0][0x380] ;  /* 0x0000e000ff068b82 */ /* 0x000e240000000a00 */
[----:B0-----:R-:W-:-:S06]  /*02a0*/  @!P0 IMAD.WIDE R6, R0, 0x8, R6 ;  /* 0x0000000800068825 */ /* 0x001fcc00078e0206 */
[----:B--2---:R-:W2:Y:S01]  /*02b0*/  @!P0 LDG.E.64 R6, desc[UR6][R6.64] ;  /* 0x0000000606068981 */ /* 0x004ea2000c1e1b00 */
[----:B------:R-:W-:Y:S01]  /*02c0*/  ISETP.GE.U32.AND P3, PT, R9, R4, PT ;  /* 0x000000040900720c */ /* 0x000fe20003f66070 */
[----:B------:R-:W-:Y:S01]  /*02d0*/  @!P1 VIADD R5, R5, 0x1 ;  /* 0x0000000105059836 */ /* 0x000fe20000000000 */
[----:B------:R-:W-:Y:S01]  /*02e0*/  LOP3.LUT R4, R0, R3, RZ, 0x3c, !PT ;  /* 0x0000000300047212 */ /* 0x000fe200078e3cff */
[----:B------:R-:W0:Y:S03]  /*02f0*/  @!P0 S2R R13, SR_CgaCtaId ;  /* 0x00000000000d8919 */ /* 0x000e260000008800 */
[----:B------:R-:W-:Y:S02]  /*0300*/  ISETP.GE.AND P4, PT, R4, RZ, PT ;  /* 0x000000ff0400720c */ /* 0x000fe40003f86270 */
[----:B------:R-:W-:-:S05]  /*0310*/  @!P0 MOV R4, 0x400 ;  /* 0x0000040000048802 */ /* 0x000fca0000000f00 */
[----:B------:R-:W-:-:S06]  /*0320*/  @P3 IADD3 R5, PT, PT, R5, 0x1, RZ ;  /* 0x0000000105053810 */ /* 0x000fcc0007ffe0ff */
[----:B------:R-:W-:-:S05]  /*0330*/  @!P4 IMAD.MOV R5, RZ, RZ, -R5 ;  /* 0x000000ffff05c224 */ /* 0x000fca00078e0a05 */
[----:B------:R-:W-:-:S05]  /*0340*/  SEL R5, R11, R5, !P2 ;  /* 0x000000050b057207 */ /* 0x000fca0005000000 */
[----:B----4-:R-:W-:-:S05]  /*0350*/  VIADD R9, R5, UR8 ;  /* 0x0000000805097c36 */ /* 0x010fca0008000000 */
[----:B------:R-:W-:Y:S02]  /*0360*/  ISETP.GE.AND P1, PT, R9, RZ, PT ;  /* 0x000000ff0900720c */ /* 0x000fe40003f26270 */
[----:B0-----:R-:W-:Y:S02]  /*0370*/  @!P0 LEA R5, R13, R4, 0x18 ;  /* 0x000000040d058211 */ /* 0x001fe400078ec0ff */
[----:B------:R-:W-:Y:S02]  /*0380*/  ISETP.GE.OR P1, PT, R9, R2, !P1 ;  /* 0x000000020900720c */ /* 0x000fe40004f26670 */
[----:B------:R-:W-:-:S05]  /*0390*/  @!P0 IADD3 R4, PT, PT, R0, UR4, RZ ;  /* 0x0000000400048c10 */ /* 0x000fca000fffe0ff */
[----:B------:R-:W-:Y:S01]  /*03a0*/  @!P0 IMAD R5, R4, 0x4, R5 ;  /* 0x0000000404058824 */ /* 0x000fe200078e0205 */
[----:B--2---:R-:W0:Y:S04]  /*03b0*/  @!P0 F2I.F64.TRUNC R6, R6 ;  /* 0x0000000600068311 */ /* 0x004e28000030d100 */
[----:B0-----:R0:W-:Y:S01]  /*03c0*/  @!P0 STS [R5], R6 ;  /* 0x0000000605008388 */ /* 0x0011e20000000800 */
[----:B------:R-:W-:Y:S05]  /*03d0*/  @P1 EXIT ;  /* 0x000000000000194d */ /* 0x000fea0003800000 */
[----:B------:R-:W1:Y:S01]  /*03e0*/  S2UR UR5, SR_CgaCtaId ;  /* 0x00000000000579c3 */ /* 0x000e620000008800 */
[----:B------:R-:W-:Y:S01]  /*03f0*/  UMOV UR4, 0x400 ;  /* 0x0000040000047882 */ /* 0x000fe20000000000 */
[----:B------:R-:W-:-:S06]  /*0400*/  IMAD R3, R3, UR8, R0 ;  /* 0x0000000803037c24 */ /* 0x000fcc000f8e0200 */
[----:B0-----:R-:W0:Y:S01]  /*0410*/  LDC.64 R6, c[0x0][0x388] ;  /* 0x0000e200ff067b82 */ /* 0x001e220000000a00 */
[----:B-1----:R-:W-:-:S06]  /*0420*/  ULEA UR4, UR5, UR4, 0x18 ;  /* 0x0000000405047291 */ /* 0x002fcc000f8ec0ff */
[----:B------:R-:W-:Y:S01]  /*0430*/  LEA R8, R0, UR4, 0x2 ;  /* 0x0000000400087c11 */ /* 0x000fe2000f8e10ff */
[----:B0-----:R-:W-:-:S04]  /*0440*/  IMAD.WIDE R2, R3, 0x8, R6 ;  /* 0x0000000803027825 */ /* 0x001fc800078e0206 */
[----:B------:R-:W0:Y:S02]  /*0450*/  LDS R4, [R8] ;  /* 0x0000000008047984 */ /* 0x000e240000000800 */
[----:B0-----:R-:W0:Y:S02]  /*0460*/  I2F.F64 R4, R4 ;  /* 0x0000000400047312 */ /* 0x001e240000201c00 */
[----:B0-----:R-:W-:Y:S01]  /*0470*/  STG.E.64 desc[UR6][R2.64], R4 ;  /* 0x0000000402007986 */ /* 0x001fe2000c101b06 */
[----:B------:R-:W-:Y:S05]  /*0480*/  EXIT ;  /* 0x000000000000794d */ /* 0x000fea0003800000 */
.L_x_0:
[----:B------:R-:W-:-:S00]  /*0490*/  BRA `(.L_x_0) ;  /* 0xfffffffc00fc7947 */ /* 0x000fc0000383ffff */
[----:B------:R-:W-:-:S00]  /*04a0*/  NOP ;  /* 0x0000000000007918 */ /* 0x000fc00000000000 */
        /* <DEDUP_REMOVED lines=13> */
.L_x_1:


//--------------------- .nv.shared._Z10bias2d_devPdS_4int2S0_ --------------------------
	.section	.nv.shared._Z10bias2d_devPdS_4int2S0_,"aw",@nobits
	.sectionflags	@""
	.align	16
	.zero		1024


//--------------------- .nv.shared.reserved.0     --------------------------
	.section	.nv.shared.reserved.0,"aw",@nobits
	.weak		__nv_reservedSMEM_offset_0_alias
	.size		__nv_reservedSMEM_offset_0_alias, 0, 64
	.other		__nv_reservedSMEM_offset_0_alias,@"STO_CUDA_RESERVED_SHARED STV_DEFAULT"
__nv_reservedSMEM_offset_0_alias:
	.zero		0
	.zero		64


//--------------------- .nv.constant0._Z10bias2d_devPdS_4int2S0_ --------------------------
	.section	.nv.constant0._Z10bias2d_devPdS_4int2S0_,"a",@progbits
	.sectionflags	@""
	.align	4
.nv.constant0._Z10bias2d_devPdS_4int2S0_:
	.zero		928


//--------------------- SYMBOLS --------------------------

	.type		.nv.reservedSmem.offset0,@object
	.size		.nv.reservedSmem.offset0,0x4
	.type		.nv.reservedSmem.cap,@object
	.size		.nv.reservedSmem.cap,0x4
